//
// Generated by NVIDIA NVVM Compiler
//
// Compiler Build ID: CL-36424714
// Cuda compilation tools, release 13.0, V13.0.88
// Based on NVVM 20.0.0
//

.version 9.0
.target sm_100
.address_size 64

	// .globl	_Z8mat_multPiS_S_

.visible .entry _Z8mat_multPiS_S_(
	.param .u64 .ptr .align 1 _Z8mat_multPiS_S__param_0,
	.param .u64 .ptr .align 1 _Z8mat_multPiS_S__param_1,
	.param .u64 .ptr .align 1 _Z8mat_multPiS_S__param_2
)
{
	.reg .pred 	%p<4>;
	.reg .b32 	%r<14>;
	.reg .b64 	%rd<12>;

	ld.param.u64 	%rd1, [_Z8mat_multPiS_S__param_0];
	ld.param.u64 	%rd2, [_Z8mat_multPiS_S__param_1];
	ld.param.u64 	%rd3, [_Z8mat_multPiS_S__param_2];
	mov.u32 	%r3, %ctaid.x;
	mov.u32 	%r4, %ntid.x;
	mov.u32 	%r5, %tid.x;
	mad.lo.s32 	%r1, %r3, %r4, %r5;
	mov.u32 	%r6, %ctaid.y;
	mov.u32 	%r7, %ntid.y;
	mov.u32 	%r8, %tid.y;
	mad.lo.s32 	%r9, %r6, %r7, %r8;
	setp.gt.s32 	%p1, %r1, 9;
	setp.gt.u32 	%p2, %r9, 4;
	or.pred  	%p3, %p1, %p2;
	@%p3 bra 	$L__BB0_2;
	cvta.to.global.u64 	%rd4, %rd1;
	cvta.to.global.u64 	%rd5, %rd3;
	cvta.to.global.u64 	%rd6, %rd2;
	mad.lo.s32 	%r10, %r1, 5, %r9;
	mul.wide.s32 	%rd7, %r10, 4;
	add.s64 	%rd8, %rd4, %rd7;
	ld.global.u32 	%r11, [%rd8];
	mul.wide.u32 	%rd9, %r9, 4;
	add.s64 	%rd10, %rd5, %rd9;
	ld.global.u32 	%r12, [%rd10];
	mul.lo.s32 	%r13, %r12, %r11;
	add.s64 	%rd11, %rd6, %rd7;
	st.global.u32 	[%rd11], %r13;
$L__BB0_2:
	ret;

}


// ===== COMPILED SASS (sm_100) =====

	.target	sm_100

	.elftype	@"ET_EXEC"


//--------------------- .note.nv.tkinfo           --------------------------
	.section	.note.nv.tkinfo,"",@"SHT_NOTE"
	.sectionflags	@"SHF_NOTE_NV_TKINFO"
	.tkinfo
        /*0018*/ 	.word	0x00000002
        /*0030*/ 	.string	""
        /*0030*/ 	.string	"ptxas"
        /*0030*/ 	.string	"Cuda compilation tools, release 13.0, V13.0.88"
        /*0030*/ 	.string	"Build cuda_13.0.r13.0/compiler.36424714_0"
        /*0030*/ 	.string	"-arch sm_100 -m 64 "



//--------------------- .note.nv.cuinfo           --------------------------
	.section	.note.nv.cuinfo,"",@"SHT_NOTE"
	.sectionflags	@"SHF_NOTE_NV_CUINFO"
        /*0018*/ 	.short	0x0002
        /*001a*/ 	.short	0x0064
        /*001c*/ 	.short	0x0082
	.zero		2


//--------------------- .nv.info                  --------------------------
	.section	.nv.info,"",@"SHT_CUDA_INFO"
	.align	4


	//----- nvinfo : EIATTR_REGCOUNT
	.align		4
        /*0000*/ 	.byte	0x04, 0x2f
        /*0002*/ 	.short	(.L_1 - .L_0)
	.align		4
.L_0:
        /*0004*/ 	.word	index@(_Z8mat_multPiS_S_)
        /*0008*/ 	.word	0x0000000c


	//----- nvinfo : EIATTR_FRAME_SIZE
	.align		4
.L_1:
        /*000c*/ 	.byte	0x04, 0x11
        /*000e*/ 	.short	(.L_3 - .L_2)
	.align		4
.L_2:
        /*0010*/ 	.word	index@(_Z8mat_multPiS_S_)
        /*0014*/ 	.word	0x00000000


	//----- nvinfo : EIATTR_MIN_STACK_SIZE
	.align		4
.L_3:
        /*0018*/ 	.byte	0x04, 0x12
        /*001a*/ 	.short	(.L_5 - .L_4)
	.align		4
.L_4:
        /*001c*/ 	.word	index@(_Z8mat_multPiS_S_)
        /*0020*/ 	.word	0x00000000
.L_5:


//--------------------- .nv.compat                --------------------------
	.section	.nv.compat,"",@"SHT_CUDA_COMPAT_INFO"
	.align	4
        /*0000*/ 	.byte	0x02, 0x09, 0x00, 0x00, 0x02, 0x02, 0x01, 0x00, 0x02, 0x05, 0x05, 0x00, 0x03, 0x07, 0x01, 0x01
        /*0010*/ 	.byte	0x02, 0x03, 0x00, 0x00, 0x02, 0x06, 0x01, 0x00, 0x04, 0x0b, 0x08, 0x00, 0x09, 0x00, 0x00, 0x00
        /*0020*/ 	.byte	0x00, 0x00, 0x00, 0x00


//--------------------- .nv.info._Z8mat_multPiS_S_ --------------------------
	.section	.nv.info._Z8mat_multPiS_S_,"",@"SHT_CUDA_INFO"
	.sectionflags	@""
	.align	4


	//----- nvinfo : EIATTR_CUDA_API_VERSION
	.align		4
        /*0000*/ 	.byte	0x04, 0x37
        /*0002*/ 	.short	(.L_7 - .L_6)
.L_6:
        /*0004*/ 	.word	0x00000082


	//----- nvinfo : EIATTR_KPARAM_INFO
	.align		4
.L_7:
        /*0008*/ 	.byte	0x04, 0x17
        /*000a*/ 	.short	(.L_9 - .L_8)
.L_8:
        /*000c*/ 	.word	0x00000000
        /*0010*/ 	.short	0x0002
        /*0012*/ 	.short	0x0010
        /*0014*/ 	.byte	0x00, 0xf5, 0x21, 0x00


	//----- nvinfo : EIATTR_KPARAM_INFO
	.align		4
.L_9:
        /*0018*/ 	.byte	0x04, 0x17
        /*001a*/ 	.short	(.L_11 - .L_10)
.L_10:
        /*001c*/ 	.word	0x00000000
        /*0020*/ 	.short	0x0001
        /*0022*/ 	.short	0x0008
        /*0024*/ 	.byte	0x00, 0xf5, 0x21, 0x00


	//----- nvinfo : EIATTR_KPARAM_INFO
	.align		4
.L_11:
        /*0028*/ 	.byte	0x04, 0x17
        /*002a*/ 	.short	(.L_13 - .L_12)
.L_12:
        /*002c*/ 	.word	0x00000000
        /*0030*/ 	.short	0x0000
        /*0032*/ 	.short	0x0000
        /*0034*/ 	.byte	0x00, 0xf5, 0x21, 0x00


	//----- nvinfo : EIATTR_SPARSE_MMA_MASK
	.align		4
.L_13:
        /*0038*/ 	.byte	0x03, 0x50
        /*003a*/ 	.short	0x0000


	//----- nvinfo : EIATTR_MAXREG_COUNT
	.align		4
        /*003c*/ 	.byte	0x03, 0x1b
        /*003e*/ 	.short	0x00ff


	//----- nvinfo : EIATTR_MERCURY_ISA_VERSION
	.align		4
        /*0040*/ 	.byte	0x03, 0x5f
        /*0042*/ 	.short	0x0101


	//----- nvinfo : EIATTR_VRC_CTA_INIT_COUNT
	.align		4
        /*0044*/ 	.byte	0x02, 0x4a
	.zero		1
	.zero		1


	//----- nvinfo : EIATTR_EXIT_INSTR_OFFSETS
	.align		4
        /*0048*/ 	.byte	0x04, 0x1c
        /*004a*/ 	.short	(.L_15 - .L_14)


	//   ....[0]....
.L_14:
        /*004c*/ 	.word	0x000000b0


	//   ....[1]....
        /*0050*/ 	.word	0x00000180


	//----- nvinfo : EIATTR_CBANK_PARAM_SIZE
	.align		4
.L_15:
        /*0054*/ 	.byte	0x03, 0x19
        /*0056*/ 	.short	0x0018


	//----- nvinfo : EIATTR_PARAM_CBANK
	.align		4
        /*0058*/ 	.byte	0x04, 0x0a
        /*005a*/ 	.short	(.L_17 - .L_16)
	.align		4
.L_16:
        /*005c*/ 	.word	index@(.nv.constant0._Z8mat_multPiS_S_)
        /*0060*/ 	.short	0x0380
        /*0062*/ 	.short	0x0018


	//----- nvinfo : EIATTR_SW_WAR
	.align		4
.L_17:
        /*0064*/ 	.byte	0x04, 0x36
        /*0066*/ 	.short	(.L_19 - .L_18)
.L_18:
        /*0068*/ 	.word	0x00000008
.L_19:


//--------------------- .nv.callgraph             --------------------------
	.section	.nv.callgraph,"",@"SHT_CUDA_CALLGRAPH"
	.align	4
	.sectionentsize	8
	.align		4
        /*0000*/ 	.word	0x00000000
	.align		4
        /*0004*/ 	.word	0xffffffff
	.align		4
        /*0008*/ 	.word	0x00000000
	.align		4
        /*000c*/ 	.word	0xfffffffe
	.align		4
        /*0010*/ 	.word	0x00000000
	.align		4
        /*0014*/ 	.word	0xfffffffd
	.align		4
        /*0018*/ 	.word	0x00000000
	.align		4
        /*001c*/ 	.word	0xfffffffc


//--------------------- .text._Z8mat_multPiS_S_   --------------------------
	.section	.text._Z8mat_multPiS_S_,"ax",@progbits
	.align	128
        .global         _Z8mat_multPiS_S_
        .type           _Z8mat_multPiS_S_,@function
        .size           _Z8mat_multPiS_S_,(.L_x_1 - _Z8mat_multPiS_S_)
        .other          _Z8mat_multPiS_S_,@"STO_CUDA_ENTRY STV_DEFAULT"
_Z8mat_multPiS_S_:
.text._Z8mat_multPiS_S_:
[----:B------:R-:W-:Y:S01]  /*0000*/  LDC R1, c[0x0][0x37c] ;  /* 0x0000df00ff017b82 */ /* 0x000fe20000000800 */
[----:B------:R-:W0:Y:S07]  /*0010*/  S2R R2, SR_TID.Y ;  /* 0x0000000000027919 */ /* 0x000e2e0000002200 */
[----:B------:R-:W1:Y:S01]  /*0020*/  LDC R0, c[0x0][0x360] ;  /* 0x0000d800ff007b82 */ /* 0x000e620000000800 */
[----:B------:R-:W1:Y:S07]  /*0030*/  S2R R3, SR_TID.X ;  /* 0x0000000000037919 */ /* 0x000e6e0000002100 */
[----:B------:R-:W0:Y:S08]  /*0040*/  S2UR UR5, SR_CTAID.Y ;  /* 0x00000000000579c3 */ /* 0x000e300000002600 */
[----:B------:R-:W0:Y:S08]  /*0050*/  LDC R7, c[0x0][0x364] ;  /* 0x0000d900ff077b82 */ /* 0x000e300000000800 */
[----:B------:R-:W1:Y:S01]  /*0060*/  S2UR UR4, SR_CTAID.X ;  /* 0x00000000000479c3 */ /* 0x000e620000002500 */
[----:B0-----:R-:W-:-:S05]  /*0070*/  IMAD R7, R7, UR5, R2 ;  /* 0x0000000507077c24 */ /* 0x001fca000f8e0202 */
[----:B------:R-:W-:Y:S01]  /*0080*/  ISETP.GT.U32.AND P0, PT, R7, 0x4, PT ;  /* 0x000000040700780c */ /* 0x000fe20003f04070 */
[----:B-1----:R-:W-:-:S05]  /*0090*/  IMAD R0, R0, UR4, R3 ;  /* 0x0000000400007c24 */ /* 0x002fca000f8e0203 */
[----:B------:R-:W-:-:S13]  /*00a0*/  ISETP.GT.OR P0, PT, R0, 0x9, P0 ;  /* 0x000000090000780c */ /* 0x000fda0000704670 */
[----:B------:R-:W-:Y:S05]  /*00b0*/  @P0 EXIT ;  /* 0x000000000000094d */ /* 0x000fea0003800000 */
[----:B------:R-:W0:Y:S01]  /*00c0*/  LDC.64 R4, c[0x0][0x390] ;  /* 0x0000e400ff047b82 */ /* 0x000e220000000a00 */
[----:B------:R-:W1:Y:S01]  /*00d0*/  LDCU.64 UR4, c[0x0][0x358] ;  /* 0x00006b00ff0477ac */ /* 0x000e620008000a00 */
[----:B------:R-:W-:-:S06]  /*00e0*/  IMAD R9, R0, 0x5, R7 ;  /* 0x0000000500097824 */ /* 0x000fcc00078e0207 */
[----:B------:R-:W2:Y:S01]  /*00f0*/  LDC.64 R2, c[0x0][0x380] ;  /* 0x0000e000ff027b82 */ /* 0x000ea20000000a00 */
[----:B0-----:R-:W-:-:S07]  /*0100*/  IMAD.WIDE.U32 R4, R7, 0x4, R4 ;  /* 0x0000000407047825 */ /* 0x001fce00078e0004 */
[----:B------:R-:W0:Y:S01]  /*0110*/  LDC.64 R6, c[0x0][0x388] ;  /* 0x0000e200ff067b82 */ /* 0x000e220000000a00 */
[----:B-1----:R-:W3:Y:S01]  /*0120*/  LDG.E R5, desc[UR4][R4.64] ;  /* 0x0000000404057981 */ /* 0x002ee2000c1e1900 */
[----:B--2---:R-:W-:-:S06]  /*0130*/  IMAD.WIDE R2, R9, 0x4, R2 ;  /* 0x0000000409027825 */ /* 0x004fcc00078e0202 */
[----:B------:R-:W3:Y:S01]  /*0140*/  LDG.E R2, desc[UR4][R2.64] ;  /* 0x0000000402027981 */ /* 0x000ee2000c1e1900 */
[----:B0-----:R-:W-:-:S04]  /*0150*/  IMAD.WIDE R6, R9, 0x4, R6 ;  /* 0x0000000409067825 */ /* 0x001fc800078e0206 */
[----:B---3--:R-:W-:-:S05]  /*0160*/  IMAD R9, R2, R5, RZ ;  /* 0x0000000502097224 */ /* 0x008fca00078e02ff */
[----:B------:R-:W-:Y:S01]  /*0170*/  STG.E desc[UR4][R6.64], R9 ;  /* 0x0000000906007986 */ /* 0x000fe2000c101904 */
[----:B------:R-:W-:Y:S05]  /*0180*/  EXIT ;  /* 0x000000000000794d */ /* 0x000fea0003800000 */
.L_x_0:
[----:B------:R-:W-:-:S00]  /*0190*/  BRA `(.L_x_0) ;  /* 0xfffffffc00fc7947 */ /* 0x000fc0000383ffff */
[----:B------:R-:W-:-:S00]  /*01a0*/  NOP ;  /* 0x0000000000007918 */ /* 0x000fc00000000000 */
        /* <DEDUP_REMOVED lines=13> */
.L_x_1:


//--------------------- .nv.shared.reserved.0     --------------------------
	.section	.nv.shared.reserved.0,"aw",@nobits
	.weak		__nv_reservedSMEM_offset_0_alias
	.size		__nv_reservedSMEM_offset_0_alias, 0, 64
	.other		__nv_reservedSMEM_offset_0_alias,@"STO_CUDA_RESERVED_SHARED STV_DEFAULT"
__nv_reservedSMEM_offset_0_alias:
	.zero		0
	.zero		64


//--------------------- .nv.constant0._Z8mat_multPiS_S_ --------------------------
	.section	.nv.constant0._Z8mat_multPiS_S_,"a",@progbits
	.sectionflags	@""
	.align	4
.nv.constant0._Z8mat_multPiS_S_:
	.zero		920


//--------------------- SYMBOLS --------------------------

	.type		.nv.reservedSmem.offset0,@object
	.size		.nv.reservedSmem.offset0,0x4
